//
// Generated by NVIDIA NVVM Compiler
//
// Compiler Build ID: CL-36424714
// Cuda compilation tools, release 13.0, V13.0.88
// Based on NVVM 20.0.0
//

.version 9.0
.target sm_100
.address_size 64

	// .globl	_Z17calculateGradientPdS_
.const .align 8 .b8 deviceConstants[32];

.visible .entry _Z17calculateGradientPdS_(
	.param .u64 .ptr .align 1 _Z17calculateGradientPdS__param_0,
	.param .u64 .ptr .align 1 _Z17calculateGradientPdS__param_1
)
{
	.reg .pred 	%p<2>;
	.reg .b32 	%r<37>;
	.reg .b64 	%rd<17>;
	.reg .b64 	%fd<20>;

	ld.param.u64 	%rd1, [_Z17calculateGradientPdS__param_0];
	ld.param.u64 	%rd2, [_Z17calculateGradientPdS__param_1];
	mov.u32 	%r8, %tid.x;
	mov.u32 	%r9, %ctaid.x;
	mov.u32 	%r10, %ntid.x;
	mad.lo.s32 	%r1, %r9, %r10, %r8;
	add.s32 	%r2, %r1, 1;
	mov.u32 	%r11, %tid.y;
	mov.u32 	%r12, %ctaid.y;
	mov.u32 	%r13, %ntid.y;
	mad.lo.s32 	%r14, %r12, %r13, %r11;
	add.s32 	%r4, %r14, 1;
	mov.u32 	%r15, %tid.z;
	mov.u32 	%r16, %ctaid.z;
	mov.u32 	%r17, %ntid.z;
	mad.lo.s32 	%r18, %r16, %r17, %r15;
	add.s32 	%r6, %r18, 1;
	ld.const.u32 	%r19, [deviceConstants];
	add.s32 	%r20, %r19, -1;
	max.s32 	%r21, %r2, %r4;
	max.s32 	%r22, %r21, %r6;
	setp.ge.s32 	%p1, %r22, %r20;
	@%p1 bra 	$L__BB0_2;
	cvta.to.global.u64 	%rd3, %rd1;
	cvta.to.global.u64 	%rd4, %rd2;
	mul.lo.s32 	%r23, %r19, %r6;
	mul.lo.s32 	%r24, %r23, %r19;
	mad.lo.s32 	%r25, %r19, %r4, %r24;
	add.s32 	%r26, %r25, %r2;
	add.s32 	%r27, %r25, %r1;
	mul.wide.s32 	%rd5, %r27, 8;
	add.s64 	%rd6, %rd3, %rd5;
	ld.global.f64 	%fd1, [%rd6];
	ld.global.f64 	%fd2, [%rd6+16];
	mad.lo.s32 	%r28, %r19, %r14, %r2;
	add.s32 	%r29, %r28, %r24;
	mul.wide.s32 	%rd7, %r29, 8;
	add.s64 	%rd8, %rd3, %rd7;
	ld.global.f64 	%fd3, [%rd8];
	shl.b32 	%r30, %r19, 1;
	add.s32 	%r31, %r29, %r30;
	mul.wide.s32 	%rd9, %r31, 8;
	add.s64 	%rd10, %rd3, %rd9;
	ld.global.f64 	%fd4, [%rd10];
	mul.lo.s32 	%r32, %r19, %r18;
	add.s32 	%r33, %r28, %r19;
	mad.lo.s32 	%r34, %r32, %r19, %r33;
	mul.wide.s32 	%rd11, %r34, 8;
	add.s64 	%rd12, %rd3, %rd11;
	ld.global.f64 	%fd5, [%rd12];
	add.s32 	%r35, %r32, %r30;
	mad.lo.s32 	%r36, %r35, %r19, %r33;
	mul.wide.s32 	%rd13, %r36, 8;
	add.s64 	%rd14, %rd3, %rd13;
	ld.global.f64 	%fd6, [%rd14];
	ld.global.f64 	%fd7, [%rd6+8];
	ld.const.f64 	%fd8, [deviceConstants+8];
	ld.const.f64 	%fd9, [deviceConstants+24];
	add.f64 	%fd10, %fd9, %fd9;
	rcp.rn.f64 	%fd11, %fd10;
	mul.f64 	%fd12, %fd8, %fd11;
	add.f64 	%fd13, %fd1, %fd2;
	add.f64 	%fd14, %fd13, %fd3;
	add.f64 	%fd15, %fd14, %fd4;
	add.f64 	%fd16, %fd15, %fd5;
	add.f64 	%fd17, %fd16, %fd6;
	fma.rn.f64 	%fd18, %fd7, 0dC018000000000000, %fd17;
	mul.f64 	%fd19, %fd18, %fd12;
	mul.wide.s32 	%rd15, %r26, 8;
	add.s64 	%rd16, %rd4, %rd15;
	st.global.f64 	[%rd16], %fd19;
$L__BB0_2:
	ret;

}
	// .globl	_Z17updateTemperaturePdS_
.visible .entry _Z17updateTemperaturePdS_(
	.param .u64 .ptr .align 1 _Z17updateTemperaturePdS__param_0,
	.param .u64 .ptr .align 1 _Z17updateTemperaturePdS__param_1
)
{
	.reg .pred 	%p<2>;
	.reg .b32 	%r<26>;
	.reg .b64 	%rd<8>;
	.reg .b64 	%fd<5>;

	ld.param.u64 	%rd1, [_Z17updateTemperaturePdS__param_0];
	ld.param.u64 	%rd2, [_Z17updateTemperaturePdS__param_1];
	mov.u32 	%r2, %tid.x;
	mov.u32 	%r3, %ctaid.x;
	mov.u32 	%r4, %ntid.x;
	mad.lo.s32 	%r5, %r3, %r4, %r2;
	add.s32 	%r6, %r5, 1;
	mov.u32 	%r7, %tid.y;
	mov.u32 	%r8, %ctaid.y;
	mov.u32 	%r9, %ntid.y;
	mad.lo.s32 	%r10, %r8, %r9, %r7;
	add.s32 	%r12, %r10, 1;
	mov.u32 	%r13, %tid.z;
	mov.u32 	%r14, %ctaid.z;
	mov.u32 	%r15, %ntid.z;
	mad.lo.s32 	%r16, %r14, %r15, %r13;
	add.s32 	%r18, %r16, 1;
	ld.const.u32 	%r19, [deviceConstants];
	mad.lo.s32 	%r21, %r19, %r16, %r19;
	add.s32 	%r22, %r21, %r12;
	mad.lo.s32 	%r1, %r22, %r19, %r6;
	add.s32 	%r23, %r19, -1;
	max.s32 	%r24, %r6, %r12;
	max.s32 	%r25, %r24, %r18;
	setp.ge.s32 	%p1, %r25, %r23;
	@%p1 bra 	$L__BB1_2;
	cvta.to.global.u64 	%rd3, %rd1;
	cvta.to.global.u64 	%rd4, %rd2;
	mul.wide.s32 	%rd5, %r1, 8;
	add.s64 	%rd6, %rd3, %rd5;
	ld.global.f64 	%fd1, [%rd6];
	add.s64 	%rd7, %rd4, %rd5;
	ld.global.f64 	%fd2, [%rd7];
	ld.const.f64 	%fd3, [deviceConstants+16];
	fma.rn.f64 	%fd4, %fd2, %fd3, %fd1;
	st.global.f64 	[%rd6], %fd4;
$L__BB1_2:
	ret;

}


// ===== COMPILED SASS (sm_100) =====

	.target	sm_100

	.elftype	@"ET_EXEC"


//--------------------- .note.nv.tkinfo           --------------------------
	.section	.note.nv.tkinfo,"",@"SHT_NOTE"
	.sectionflags	@"SHF_NOTE_NV_TKINFO"
	.tkinfo
        /*0018*/ 	.word	0x00000002
        /*0030*/ 	.string	""
        /*0030*/ 	.string	"ptxas"
        /*0030*/ 	.string	"Cuda compilation tools, release 13.0, V13.0.88"
        /*0030*/ 	.string	"Build cuda_13.0.r13.0/compiler.36424714_0"
        /*0030*/ 	.string	"-arch sm_100 -m 64 "



//--------------------- .note.nv.cuinfo           --------------------------
	.section	.note.nv.cuinfo,"",@"SHT_NOTE"
	.sectionflags	@"SHF_NOTE_NV_CUINFO"
        /*0018*/ 	.short	0x0002
        /*001a*/ 	.short	0x0064
        /*001c*/ 	.short	0x0082
	.zero		2


//--------------------- .nv.info                  --------------------------
	.section	.nv.info,"",@"SHT_CUDA_INFO"
	.align	4


	//----- nvinfo : EIATTR_REGCOUNT
	.align		4
        /*0000*/ 	.byte	0x04, 0x2f
        /*0002*/ 	.short	(.L_2 - .L_1)
	.align		4
.L_1:
        /*0004*/ 	.word	index@(_Z17calculateGradientPdS_)
        /*0008*/ 	.word	0x0000001e


	//----- nvinfo : EIATTR_FRAME_SIZE
	.align		4
.L_2:
        /*000c*/ 	.byte	0x04, 0x11
        /*000e*/ 	.short	(.L_4 - .L_3)
	.align		4
.L_3:
        /*0010*/ 	.word	index@($__internal_0_$__cuda_sm20_dblrcp_rn_slowpath_v3)
        /*0014*/ 	.word	0x00000000


	//----- nvinfo : EIATTR_FRAME_SIZE
	.align		4
.L_4:
        /*0018*/ 	.byte	0x04, 0x11
        /*001a*/ 	.short	(.L_6 - .L_5)
	.align		4
.L_5:
        /*001c*/ 	.word	index@(_Z17calculateGradientPdS_)
        /*0020*/ 	.word	0x00000000


	//----- nvinfo : EIATTR_REGCOUNT
	.align		4
.L_6:
        /*0024*/ 	.byte	0x04, 0x2f
        /*0026*/ 	.short	(.L_8 - .L_7)
	.align		4
.L_7:
        /*0028*/ 	.word	index@(_Z17updateTemperaturePdS_)
        /*002c*/ 	.word	0x0000000c


	//----- nvinfo : EIATTR_FRAME_SIZE
	.align		4
.L_8:
        /*0030*/ 	.byte	0x04, 0x11
        /*0032*/ 	.short	(.L_10 - .L_9)
	.align		4
.L_9:
        /*0034*/ 	.word	index@(_Z17updateTemperaturePdS_)
        /*0038*/ 	.word	0x00000000


	//----- nvinfo : EIATTR_MIN_STACK_SIZE
	.align		4
.L_10:
        /*003c*/ 	.byte	0x04, 0x12
        /*003e*/ 	.short	(.L_12 - .L_11)
	.align		4
.L_11:
        /*0040*/ 	.word	index@(_Z17updateTemperaturePdS_)
        /*0044*/ 	.word	0x00000000


	//----- nvinfo : EIATTR_MIN_STACK_SIZE
	.align		4
.L_12:
        /*0048*/ 	.byte	0x04, 0x12
        /*004a*/ 	.short	(.L_14 - .L_13)
	.align		4
.L_13:
        /*004c*/ 	.word	index@(_Z17calculateGradientPdS_)
        /*0050*/ 	.word	0x00000000
.L_14:


//--------------------- .nv.compat                --------------------------
	.section	.nv.compat,"",@"SHT_CUDA_COMPAT_INFO"
	.align	4
        /*0000*/ 	.byte	0x02, 0x09, 0x00, 0x00, 0x02, 0x02, 0x01, 0x00, 0x02, 0x05, 0x05, 0x00, 0x03, 0x07, 0x01, 0x01
        /*0010*/ 	.byte	0x02, 0x03, 0x00, 0x00, 0x02, 0x06, 0x01, 0x00, 0x04, 0x0b, 0x08, 0x00, 0x01, 0x00, 0x00, 0x00
        /*0020*/ 	.byte	0x00, 0x00, 0x00, 0x00


//--------------------- .nv.info._Z17updateTemperaturePdS_ --------------------------
	.section	.nv.info._Z17updateTemperaturePdS_,"",@"SHT_CUDA_INFO"
	.sectionflags	@""
	.align	4


	//----- nvinfo : EIATTR_CUDA_API_VERSION
	.align		4
        /*0000*/ 	.byte	0x04, 0x37
        /*0002*/ 	.short	(.L_16 - .L_15)
.L_15:
        /*0004*/ 	.word	0x00000082


	//----- nvinfo : EIATTR_KPARAM_INFO
	.align		4
.L_16:
        /*0008*/ 	.byte	0x04, 0x17
        /*000a*/ 	.short	(.L_18 - .L_17)
.L_17:
        /*000c*/ 	.word	0x00000000
        /*0010*/ 	.short	0x0001
        /*0012*/ 	.short	0x0008
        /*0014*/ 	.byte	0x00, 0xf5, 0x21, 0x00


	//----- nvinfo : EIATTR_KPARAM_INFO
	.align		4
.L_18:
        /*0018*/ 	.byte	0x04, 0x17
        /*001a*/ 	.short	(.L_20 - .L_19)
.L_19:
        /*001c*/ 	.word	0x00000000
        /*0020*/ 	.short	0x0000
        /*0022*/ 	.short	0x0000
        /*0024*/ 	.byte	0x00, 0xf5, 0x21, 0x00


	//----- nvinfo : EIATTR_SPARSE_MMA_MASK
	.align		4
.L_20:
        /*0028*/ 	.byte	0x03, 0x50
        /*002a*/ 	.short	0x0000


	//----- nvinfo : EIATTR_MAXREG_COUNT
	.align		4
        /*002c*/ 	.byte	0x03, 0x1b
        /*002e*/ 	.short	0x00ff


	//----- nvinfo : EIATTR_MERCURY_ISA_VERSION
	.align		4
        /*0030*/ 	.byte	0x03, 0x5f
        /*0032*/ 	.short	0x0101


	//----- nvinfo : EIATTR_VRC_CTA_INIT_COUNT
	.align		4
        /*0034*/ 	.byte	0x02, 0x4a
	.zero		1
	.zero		1


	//----- nvinfo : EIATTR_EXIT_INSTR_OFFSETS
	.align		4
        /*0038*/ 	.byte	0x04, 0x1c
        /*003a*/ 	.short	(.L_22 - .L_21)


	//   ....[0]....
.L_21:
        /*003c*/ 	.word	0x00000140


	//   ....[1]....
        /*0040*/ 	.word	0x00000220


	//----- nvinfo : EIATTR_CBANK_PARAM_SIZE
	.align		4
.L_22:
        /*0044*/ 	.byte	0x03, 0x19
        /*0046*/ 	.short	0x0010


	//----- nvinfo : EIATTR_PARAM_CBANK
	.align		4
        /*0048*/ 	.byte	0x04, 0x0a
        /*004a*/ 	.short	(.L_24 - .L_23)
	.align		4
.L_23:
        /*004c*/ 	.word	index@(.nv.constant0._Z17updateTemperaturePdS_)
        /*0050*/ 	.short	0x0380
        /*0052*/ 	.short	0x0010


	//----- nvinfo : EIATTR_SW_WAR
	.align		4
.L_24:
        /*0054*/ 	.byte	0x04, 0x36
        /*0056*/ 	.short	(.L_26 - .L_25)
.L_25:
        /*0058*/ 	.word	0x00000008
.L_26:


//--------------------- .nv.info._Z17calculateGradientPdS_ --------------------------
	.section	.nv.info._Z17calculateGradientPdS_,"",@"SHT_CUDA_INFO"
	.sectionflags	@""
	.align	4


	//----- nvinfo : EIATTR_CUDA_API_VERSION
	.align		4
        /*0000*/ 	.byte	0x04, 0x37
        /*0002*/ 	.short	(.L_28 - .L_27)
.L_27:
        /*0004*/ 	.word	0x00000082


	//----- nvinfo : EIATTR_KPARAM_INFO
	.align		4
.L_28:
        /*0008*/ 	.byte	0x04, 0x17
        /*000a*/ 	.short	(.L_30 - .L_29)
.L_29:
        /*000c*/ 	.word	0x00000000
        /*0010*/ 	.short	0x0001
        /*0012*/ 	.short	0x0008
        /*0014*/ 	.byte	0x00, 0xf5, 0x21, 0x00


	//----- nvinfo : EIATTR_KPARAM_INFO
	.align		4
.L_30:
        /*0018*/ 	.byte	0x04, 0x17
        /*001a*/ 	.short	(.L_32 - .L_31)
.L_31:
        /*001c*/ 	.word	0x00000000
        /*0020*/ 	.short	0x0000
        /*0022*/ 	.short	0x0000
        /*0024*/ 	.byte	0x00, 0xf5, 0x21, 0x00


	//----- nvinfo : EIATTR_SPARSE_MMA_MASK
	.align		4
.L_32:
        /*0028*/ 	.byte	0x03, 0x50
        /*002a*/ 	.short	0x0000


	//----- nvinfo : EIATTR_MAXREG_COUNT
	.align		4
        /*002c*/ 	.byte	0x03, 0x1b
        /*002e*/ 	.short	0x00ff


	//----- nvinfo : EIATTR_MERCURY_ISA_VERSION
	.align		4
        /*0030*/ 	.byte	0x03, 0x5f
        /*0032*/ 	.short	0x0101


	//----- nvinfo : EIATTR_VRC_CTA_INIT_COUNT
	.align		4
        /*0034*/ 	.byte	0x02, 0x4a
	.zero		1
	.zero		1


	//----- nvinfo : EIATTR_EXIT_INSTR_OFFSETS
	.align		4
        /*0038*/ 	.byte	0x04, 0x1c
        /*003a*/ 	.short	(.L_34 - .L_33)


	//   ....[0]....
.L_33:
        /*003c*/ 	.word	0x00000140


	//   ....[1]....
        /*0040*/ 	.word	0x000004b0


	//----- nvinfo : EIATTR_CRS_STACK_SIZE
	.align		4
.L_34:
        /*0044*/ 	.byte	0x04, 0x1e
        /*0046*/ 	.short	(.L_36 - .L_35)
.L_35:
        /*0048*/ 	.word	0x00000000


	//----- nvinfo : EIATTR_CBANK_PARAM_SIZE
	.align		4
.L_36:
        /*004c*/ 	.byte	0x03, 0x19
        /*004e*/ 	.short	0x0010


	//----- nvinfo : EIATTR_PARAM_CBANK
	.align		4
        /*0050*/ 	.byte	0x04, 0x0a
        /*0052*/ 	.short	(.L_38 - .L_37)
	.align		4
.L_37:
        /*0054*/ 	.word	index@(.nv.constant0._Z17calculateGradientPdS_)
        /*0058*/ 	.short	0x0380
        /*005a*/ 	.short	0x0010


	//----- nvinfo : EIATTR_SW_WAR
	.align		4
.L_38:
        /*005c*/ 	.byte	0x04, 0x36
        /*005e*/ 	.short	(.L_40 - .L_39)
.L_39:
        /*0060*/ 	.word	0x00000008
.L_40:


//--------------------- .nv.callgraph             --------------------------
	.section	.nv.callgraph,"",@"SHT_CUDA_CALLGRAPH"
	.align	4
	.sectionentsize	8
	.align		4
        /*0000*/ 	.word	0x00000000
	.align		4
        /*0004*/ 	.word	0xffffffff
	.align		4
        /*0008*/ 	.word	0x00000000
	.align		4
        /*000c*/ 	.word	0xfffffffe
	.align		4
        /*0010*/ 	.word	0x00000000
	.align		4
        /*0014*/ 	.word	0xfffffffd
	.align		4
        /*0018*/ 	.word	0x00000000
	.align		4
        /*001c*/ 	.word	0xfffffffc


//--------------------- .nv.constant3             --------------------------
	.section	.nv.constant3,"a",@progbits
	.align	8
.nv.constant3:
	.type		deviceConstants,@object
	.size		deviceConstants,(.L_0 - deviceConstants)
deviceConstants:
	.zero		32
.L_0:


//--------------------- .text._Z17updateTemperaturePdS_ --------------------------
	.section	.text._Z17updateTemperaturePdS_,"ax",@progbits
	.align	128
        .global         _Z17updateTemperaturePdS_
        .type           _Z17updateTemperaturePdS_,@function
        .size           _Z17updateTemperaturePdS_,(.L_x_7 - _Z17updateTemperaturePdS_)
        .other          _Z17updateTemperaturePdS_,@"STO_CUDA_ENTRY STV_DEFAULT"
_Z17updateTemperaturePdS_:
.text._Z17updateTemperaturePdS_:
[----:B------:R-:W-:Y:S01]  /*0000*/  LDC R1, c[0x0][0x37c] ;  /* 0x0000df00ff017b82 */ /* 0x000fe20000000800 */
[----:B------:R-:W0:Y:S07]  /*0010*/  S2R R2, SR_TID.Y ;  /* 0x0000000000027919 */ /* 0x000e2e0000002200 */
[----:B------:R-:W1:Y:S01]  /*0020*/  LDC R3, c[0x0][0x360] ;  /* 0x0000d800ff037b82 */ /* 0x000e620000000800 */
[----:B------:R-:W1:Y:S01]  /*0030*/  S2R R0, SR_TID.X ;  /* 0x0000000000007919 */ /* 0x000e620000002100 */
[----:B------:R-:W2:Y:S06]  /*0040*/  S2R R4, SR_TID.Z ;  /* 0x0000000000047919 */ /* 0x000eac0000002300 */
[----:B------:R-:W0:Y:S08]  /*0050*/  S2UR UR5, SR_CTAID.Y ;  /* 0x00000000000579c3 */ /* 0x000e300000002600 */
[----:B------:R-:W0:Y:S08]  /*0060*/  LDC R5, c[0x0][0x364] ;  /* 0x0000d900ff057b82 */ /* 0x000e300000000800 */
[----:B------:R-:W1:Y:S08]  /*0070*/  S2UR UR4, SR_CTAID.X ;  /* 0x00000000000479c3 */ /* 0x000e700000002500 */
[----:B------:R-:W2:Y:S08]  /*0080*/  S2UR UR6, SR_CTAID.Z ;  /* 0x00000000000679c3 */ /* 0x000eb00000002700 */
[----:B------:R-:W2:Y:S01]  /*0090*/  LDC R7, c[0x0][0x368] ;  /* 0x0000da00ff077b82 */ /* 0x000ea20000000800 */
[----:B0-----:R-:W-:-:S05]  /*00a0*/  IMAD R2, R5, UR5, R2 ;  /* 0x0000000505027c24 */ /* 0x001fca000f8e0202 */
[----:B------:R-:W-:Y:S02]  /*00b0*/  IADD3 R5, PT, PT, R2, 0x1, RZ ;  /* 0x0000000102057810 */ /* 0x000fe40007ffe0ff */
[----:B------:R-:W0:Y:S01]  /*00c0*/  LDC R9, c[0x3][RZ] ;  /* 0x00c00000ff097b82 */ /* 0x000e220000000800 */
[----:B-1----:R-:W-:-:S05]  /*00d0*/  IMAD R0, R3, UR4, R0 ;  /* 0x0000000403007c24 */ /* 0x002fca000f8e0200 */
[----:B------:R-:W-:Y:S01]  /*00e0*/  IADD3 R0, PT, PT, R0, 0x1, RZ ;  /* 0x0000000100007810 */ /* 0x000fe20007ffe0ff */
[----:B--2---:R-:W-:-:S05]  /*00f0*/  IMAD R4, R7, UR6, R4 ;  /* 0x0000000607047c24 */ /* 0x004fca000f8e0204 */
[----:B------:R-:W-:Y:S02]  /*0100*/  IADD3 R2, PT, PT, R4, 0x1, RZ ;  /* 0x0000000104027810 */ /* 0x000fe40007ffe0ff */
[----:B0-----:R-:W-:Y:S02]  /*0110*/  IADD3 R3, PT, PT, R9, -0x1, RZ ;  /* 0xffffffff09037810 */ /* 0x001fe40007ffe0ff */
[----:B------:R-:W-:-:S04]  /*0120*/  VIMNMX3 R2, R0, R5, R2, !PT ;  /* 0x000000050002720f */ /* 0x000fc80007800102 */
[----:B------:R-:W-:-:S13]  /*0130*/  ISETP.GE.AND P0, PT, R2, R3, PT ;  /* 0x000000030200720c */ /* 0x000fda0003f06270 */
[----:B------:R-:W-:Y:S05]  /*0140*/  @P0 EXIT ;  /* 0x000000000000094d */ /* 0x000fea0003800000 */
[----:B------:R-:W0:Y:S01]  /*0150*/  LDC.64 R6, c[0x0][0x388] ;  /* 0x0000e200ff067b82 */ /* 0x000e220000000a00 */
[-C--:B------:R-:W-:Y:S01]  /*0160*/  IMAD R4, R4, R9.reuse, R9 ;  /* 0x0000000904047224 */ /* 0x080fe200078e0209 */
[----:B------:R-:W1:Y:S04]  /*0170*/  LDCU.64 UR4, c[0x0][0x358] ;  /* 0x00006b00ff0477ac */ /* 0x000e680008000a00 */
[----:B------:R-:W-:Y:S01]  /*0180*/  IADD3 R5, PT, PT, R5, R4, RZ ;  /* 0x0000000405057210 */ /* 0x000fe20007ffe0ff */
[----:B------:R-:W2:Y:S01]  /*0190*/  LDCU.64 UR6, c[0x3][0x10] ;  /* 0x00c00200ff0677ac */ /* 0x000ea20008000a00 */
[----:B------:R-:W3:Y:S03]  /*01a0*/  LDC.64 R2, c[0x0][0x380] ;  /* 0x0000e000ff027b82 */ /* 0x000ee60000000a00 */
[----:B------:R-:W-:-:S04]  /*01b0*/  IMAD R5, R5, R9, R0 ;  /* 0x0000000905057224 */ /* 0x000fc800078e0200 */
[----:B0-----:R-:W-:-:S06]  /*01c0*/  IMAD.WIDE R6, R5, 0x8, R6 ;  /* 0x0000000805067825 */ /* 0x001fcc00078e0206 */
[----:B-1----:R-:W2:Y:S01]  /*01d0*/  LDG.E.64 R6, desc[UR4][R6.64] ;  /* 0x0000000406067981 */ /* 0x002ea2000c1e1b00 */
[----:B---3--:R-:W-:-:S05]  /*01e0*/  IMAD.WIDE R2, R5, 0x8, R2 ;  /* 0x0000000805027825 */ /* 0x008fca00078e0202 */
[----:B------:R-:W2:Y:S02]  /*01f0*/  LDG.E.64 R4, desc[UR4][R2.64] ;  /* 0x0000000402047981 */ /* 0x000ea4000c1e1b00 */
[----:B--2---:R-:W-:-:S07]  /*0200*/  DFMA R4, R6, UR6, R4 ;  /* 0x0000000606047c2b */ /* 0x004fce0008000004 */
[----:B------:R-:W-:Y:S01]  /*0210*/  STG.E.64 desc[UR4][R2.64], R4 ;  /* 0x0000000402007986 */ /* 0x000fe2000c101b04 */
[----:B------:R-:W-:Y:S05]  /*0220*/  EXIT ;  /* 0x000000000000794d */ /* 0x000fea0003800000 */
.L_x_0:
[----:B------:R-:W-:-:S00]  /*0230*/  BRA `(.L_x_0) ;  /* 0xfffffffc00fc7947 */ /* 0x000fc0000383ffff */
[----:B------:R-:W-:-:S00]  /*0240*/  NOP ;  /* 0x0000000000007918 */ /* 0x000fc00000000000 */
        /* <DEDUP_REMOVED lines=11> */
.L_x_7:


//--------------------- .text._Z17calculateGradientPdS_ --------------------------
	.section	.text._Z17calculateGradientPdS_,"ax",@progbits
	.align	128
        .global         _Z17calculateGradientPdS_
        .type           _Z17calculateGradientPdS_,@function
        .size           _Z17calculateGradientPdS_,(.L_x_6 - _Z17calculateGradientPdS_)
        .other          _Z17calculateGradientPdS_,@"STO_CUDA_ENTRY STV_DEFAULT"
_Z17calculateGradientPdS_:
.text._Z17calculateGradientPdS_:
[----:B------:R-:W-:Y:S01]  /*0000*/  LDC R1, c[0x0][0x37c] ;  /* 0x0000df00ff017b82 */ /* 0x000fe20000000800 */
[----:B------:R-:W0:Y:S07]  /*0010*/  S2R R5, SR_TID.X ;  /* 0x0000000000057919 */ /* 0x000e2e0000002100 */
[----:B------:R-:W0:Y:S01]  /*0020*/  LDC R0, c[0x0][0x360] ;  /* 0x0000d800ff007b82 */ /* 0x000e220000000800 */
[----:B------:R-:W1:Y:S01]  /*0030*/  S2R R2, SR_TID.Y ;  /* 0x0000000000027919 */ /* 0x000e620000002200 */
[----:B------:R-:W2:Y:S06]  /*0040*/  S2R R6, SR_TID.Z ;  /* 0x0000000000067919 */ /* 0x000eac0000002300 */
[----:B------:R-:W0:Y:S08]  /*0050*/  S2UR UR4, SR_CTAID.X ;  /* 0x00000000000479c3 */ /* 0x000e300000002500 */
[----:B------:R-:W1:Y:S08]  /*0060*/  LDC R3, c[0x0][0x364] ;  /* 0x0000d900ff037b82 */ /* 0x000e700000000800 */
[----:B------:R-:W1:Y:S08]  /*0070*/  S2UR UR5, SR_CTAID.Y ;  /* 0x00000000000579c3 */ /* 0x000e700000002600 */
[----:B------:R-:W2:Y:S01]  /*0080*/  S2UR UR6, SR_CTAID.Z ;  /* 0x00000000000679c3 */ /* 0x000ea20000002700 */
[----:B0-----:R-:W-:-:S05]  /*0090*/  IMAD R5, R0, UR4, R5 ;  /* 0x0000000400057c24 */ /* 0x001fca000f8e0205 */
[----:B------:R-:W-:Y:S02]  /*00a0*/  IADD3 R19, PT, PT, R5, 0x1, RZ ;  /* 0x0000000105137810 */ /* 0x000fe40007ffe0ff */
[----:B------:R-:W2:Y:S08]  /*00b0*/  LDC R7, c[0x0][0x368] ;  /* 0x0000da00ff077b82 */ /* 0x000eb00000000800 */
[----:B------:R-:W0:Y:S01]  /*00c0*/  LDC R12, c[0x3][RZ] ;  /* 0x00c00000ff0c7b82 */ /* 0x000e220000000800 */
[----:B-1----:R-:W-:-:S05]  /*00d0*/  IMAD R0, R3, UR5, R2 ;  /* 0x0000000503007c24 */ /* 0x002fca000f8e0202 */
[----:B------:R-:W-:Y:S01]  /*00e0*/  IADD3 R4, PT, PT, R0, 0x1, RZ ;  /* 0x0000000100047810 */ /* 0x000fe20007ffe0ff */
[----:B--2---:R-:W-:-:S04]  /*00f0*/  IMAD R6, R7, UR6, R6 ;  /* 0x0000000607067c24 */ /* 0x004fc8000f8e0206 */
[----:B------:R-:W-:Y:S01]  /*0100*/  VIADD R7, R6, 0x1 ;  /* 0x0000000106077836 */ /* 0x000fe20000000000 */
[----:B0-----:R-:W-:-:S04]  /*0110*/  IADD3 R2, PT, PT, R12, -0x1, RZ ;  /* 0xffffffff0c027810 */ /* 0x001fc80007ffe0ff */
[----:B------:R-:W-:-:S04]  /*0120*/  VIMNMX3 R3, R19, R4, R7, !PT ;  /* 0x000000041303720f */ /* 0x000fc80007800107 */
[----:B------:R-:W-:-:S13]  /*0130*/  ISETP.GE.AND P0, PT, R3, R2, PT ;  /* 0x000000020300720c */ /* 0x000fda0003f06270 */
[----:B------:R-:W-:Y:S05]  /*0140*/  @P0 EXIT ;  /* 0x000000000000094d */ /* 0x000fea0003800000 */
[----:B------:R-:W0:Y:S01]  /*0150*/  LDC.64 R2, c[0x0][0x380] ;  /* 0x0000e000ff027b82 */ /* 0x000e220000000a00 */
[-C--:B------:R-:W-:Y:S01]  /*0160*/  IMAD R7, R7, R12.reuse, RZ ;  /* 0x0000000c07077224 */ /* 0x080fe200078e02ff */
[----:B------:R-:W1:Y:S01]  /*0170*/  LDCU.64 UR4, c[0x0][0x358] ;  /* 0x00006b00ff0477ac */ /* 0x000e620008000a00 */
[-C--:B------:R-:W-:Y:S02]  /*0180*/  IMAD R6, R6, R12.reuse, RZ ;  /* 0x0000000c06067224 */ /* 0x080fe400078e02ff */
[-C--:B------:R-:W-:Y:S02]  /*0190*/  IMAD R7, R7, R12.reuse, RZ ;  /* 0x0000000c07077224 */ /* 0x080fe400078e02ff */
[----:B------:R-:W-:Y:S01]  /*01a0*/  IMAD R8, R0, R12, R19 ;  /* 0x0000000c00087224 */ /* 0x000fe200078e0213 */
[----:B------:R-:W-:Y:S01]  /*01b0*/  LEA R10, R12, R6, 0x1 ;  /* 0x000000060c0a7211 */ /* 0x000fe200078e08ff */
[----:B------:R-:W-:Y:S01]  /*01c0*/  IMAD R0, R4, R12, R7 ;  /* 0x0000000c04007224 */ /* 0x000fe200078e0207 */
[----:B------:R-:W2:Y:S01]  /*01d0*/  LDC.64 R16, c[0x3][0x18] ;  /* 0x00c00600ff107b82 */ /* 0x000ea20000000a00 */
[----:B------:R-:W-:-:S02]  /*01e0*/  IMAD.IADD R9, R8, 0x1, R12 ;  /* 0x0000000108097824 */ /* 0x000fc400078e020c */
[----:B------:R-:W-:Y:S01]  /*01f0*/  IMAD.IADD R7, R7, 0x1, R8 ;  /* 0x0000000107077824 */ /* 0x000fe200078e0208 */
[----:B------:R-:W-:Y:S01]  /*0200*/  IADD3 R23, PT, PT, R5, R0, RZ ;  /* 0x0000000005177210 */ /* 0x000fe20007ffe0ff */
[-CC-:B------:R-:W-:Y:S02]  /*0210*/  IMAD R13, R6, R12.reuse, R9.reuse ;  /* 0x0000000c060d7224 */ /* 0x180fe400078e0209 */
[----:B------:R-:W-:Y:S01]  /*0220*/  IMAD R11, R10, R12, R9 ;  /* 0x0000000c0a0b7224 */ /* 0x000fe200078e0209 */
[----:B------:R-:W-:Y:S01]  /*0230*/  LEA R9, R12, R7, 0x1 ;  /* 0x000000070c097211 */ /* 0x000fe200078e08ff */
[----:B0-----:R-:W-:-:S04]  /*0240*/  IMAD.WIDE R14, R7, 0x8, R2 ;  /* 0x00000008070e7825 */ /* 0x001fc800078e0202 */
[--C-:B------:R-:W-:Y:S02]  /*0250*/  IMAD.WIDE R12, R13, 0x8, R2.reuse ;  /* 0x000000080d0c7825 */ /* 0x100fe400078e0202 */
[----:B-1----:R-:W5:Y:S02]  /*0260*/  LDG.E.64 R14, desc[UR4][R14.64] ;  /* 0x000000040e0e7981 */ /* 0x002f64000c1e1b00 */
[--C-:B------:R-:W-:Y:S02]  /*0270*/  IMAD.WIDE R10, R11, 0x8, R2.reuse ;  /* 0x000000080b0a7825 */ /* 0x100fe400078e0202 */
[----:B------:R-:W5:Y:S02]  /*0280*/  LDG.E.64 R12, desc[UR4][R12.64] ;  /* 0x000000040c0c7981 */ /* 0x000f64000c1e1b00 */
[--C-:B------:R-:W-:Y:S02]  /*0290*/  IMAD.WIDE R8, R9, 0x8, R2.reuse ;  /* 0x0000000809087825 */ /* 0x100fe400078e0202 */
[----:B------:R-:W5:Y:S02]  /*02a0*/  LDG.E.64 R10, desc[UR4][R10.64] ;  /* 0x000000040a0a7981 */ /* 0x000f64000c1e1b00 */
[----:B------:R-:W-:-:S02]  /*02b0*/  IMAD.WIDE R22, R23, 0x8, R2 ;  /* 0x0000000817167825 */ /* 0x000fc400078e0202 */
[----:B------:R-:W5:Y:S04]  /*02c0*/  LDG.E.64 R8, desc[UR4][R8.64] ;  /* 0x0000000408087981 */ /* 0x000f68000c1e1b00 */
[----:B------:R0:W5:Y:S04]  /*02d0*/  LDG.E.64 R6, desc[UR4][R22.64] ;  /* 0x0000000416067981 */ /* 0x000168000c1e1b00 */
[----:B------:R0:W5:Y:S04]  /*02e0*/  LDG.E.64 R4, desc[UR4][R22.64+0x10] ;  /* 0x0000100416047981 */ /* 0x000168000c1e1b00 */
[----:B------:R0:W5:Y:S01]  /*02f0*/  LDG.E.64 R2, desc[UR4][R22.64+0x8] ;  /* 0x0000080416027981 */ /* 0x000162000c1e1b00 */
[----:B--2---:R-:W-:-:S06]  /*0300*/  DADD R16, R16, R16 ;  /* 0x0000000010107229 */ /* 0x004fcc0000000010 */
[----:B------:R-:W1:Y:S04]  /*0310*/  MUFU.RCP64H R21, R17 ;  /* 0x0000001100157308 */ /* 0x000e680000001800 */
[----:B------:R-:W-:-:S06]  /*0320*/  VIADD R20, R17, 0x300402 ;  /* 0x0030040211147836 */ /* 0x000fcc0000000000 */
[----:B-1----:R-:W-:-:S08]  /*0330*/  DFMA R24, -R16, R20, 1 ;  /* 0x3ff000001018742b */ /* 0x002fd00000000114 */
[----:B------:R-:W-:Y:S01]  /*0340*/  DFMA R24, R24, R24, R24 ;  /* 0x000000181818722b */ /* 0x000fe20000000018 */
[----:B------:R-:W-:-:S07]  /*0350*/  FSETP.GEU.AND P0, PT, |R20|, 5.8789094863358348022e-39, PT ;  /* 0x004004021400780b */ /* 0x000fce0003f0e200 */
[----:B------:R-:W-:-:S08]  /*0360*/  DFMA R24, R20, R24, R20 ;  /* 0x000000181418722b */ /* 0x000fd00000000014 */
[----:B------:R-:W-:Y:S01]  /*0370*/  DFMA R26, -R16, R24, 1 ;  /* 0x3ff00000101a742b */ /* 0x000fe20000000118 */
[----:B------:R-:W-:-:S07]  /*0380*/  IADD3 R0, PT, PT, R19, R0, RZ ;  /* 0x0000000013007210 */ /* 0x000fce0007ffe0ff */
[----:B------:R-:W-:Y:S01]  /*0390*/  DFMA R20, R24, R26, R24 ;  /* 0x0000001a1814722b */ /* 0x000fe20000000018 */
[----:B0-----:R-:W-:Y:S10]  /*03a0*/  @P0 BRA `(.L_x_1) ;  /* 0x0000000000100947 */ /* 0x001ff40003800000 */
[----:B------:R-:W-:Y:S02]  /*03b0*/  LOP3.LUT R22, R17, 0x7fffffff, RZ, 0xc0, !PT ;  /* 0x7fffffff11167812 */ /* 0x000fe400078ec0ff */
[----:B------:R-:W-:Y:S02]  /*03c0*/  MOV R18, 0x3f0 ;  /* 0x000003f000127802 */ /* 0x000fe40000000f00 */
[----:B------:R-:W-:-:S07]  /*03d0*/  IADD3 R22, PT, PT, R22, -0x100000, RZ ;  /* 0xfff0000016167810 */ /* 0x000fce0007ffe0ff */
[----:B-----5:R-:W-:Y:S05]  /*03e0*/  CALL.REL.NOINC `($__internal_0_$__cuda_sm20_dblrcp_rn_slowpath_v3) ;  /* 0x0000000000347944 */ /* 0x020fea0003c00000 */
.L_x_1:
[----:B-----5:R-:W-:Y:S01]  /*03f0*/  DADD R4, R6, R4 ;  /* 0x0000000006047229 */ /* 0x020fe20000000004 */
[----:B------:R-:W0:Y:S01]  /*0400*/  LDCU.64 UR6, c[0x3][0x8] ;  /* 0x00c00100ff0677ac */ /* 0x000e220008000a00 */
[----:B------:R-:W1:Y:S06]  /*0410*/  LDC.64 R6, c[0x0][0x388] ;  /* 0x0000e200ff067b82 */ /* 0x000e6c0000000a00 */
[----:B------:R-:W-:-:S08]  /*0420*/  DADD R4, R14, R4 ;  /* 0x000000000e047229 */ /* 0x000fd00000000004 */
[----:B------:R-:W-:Y:S02]  /*0430*/  DADD R4, R8, R4 ;  /* 0x0000000008047229 */ /* 0x000fe40000000004 */
[----:B0-----:R-:W-:-:S06]  /*0440*/  DMUL R20, R20, UR6 ;  /* 0x0000000614147c28 */ /* 0x001fcc0008000000 */
[----:B------:R-:W-:-:S08]  /*0450*/  DADD R4, R12, R4 ;  /* 0x000000000c047229 */ /* 0x000fd00000000004 */
[----:B------:R-:W-:-:S08]  /*0460*/  DADD R4, R10, R4 ;  /* 0x000000000a047229 */ /* 0x000fd00000000004 */
[----:B------:R-:W-:Y:S01]  /*0470*/  DFMA R2, R2, -6, R4 ;  /* 0xc01800000202782b */ /* 0x000fe20000000004 */
[----:B-1----:R-:W-:-:S07]  /*0480*/  IMAD.WIDE R4, R0, 0x8, R6 ;  /* 0x0000000800047825 */ /* 0x002fce00078e0206 */
[----:B------:R-:W-:-:S07]  /*0490*/  DMUL R2, R20, R2 ;  /* 0x0000000214027228 */ /* 0x000fce0000000000 */
[----:B------:R-:W-:Y:S01]  /*04a0*/  STG.E.64 desc[UR4][R4.64], R2 ;  /* 0x0000000204007986 */ /* 0x000fe2000c101b04 */
[----:B------:R-:W-:Y:S05]  /*04b0*/  EXIT ;  /* 0x000000000000794d */ /* 0x000fea0003800000 */
        .weak           $__internal_0_$__cuda_sm20_dblrcp_rn_slowpath_v3
        .type           $__internal_0_$__cuda_sm20_dblrcp_rn_slowpath_v3,@function
        .size           $__internal_0_$__cuda_sm20_dblrcp_rn_slowpath_v3,(.L_x_6 - $__internal_0_$__cuda_sm20_dblrcp_rn_slowpath_v3)
$__internal_0_$__cuda_sm20_dblrcp_rn_slowpath_v3:
[----:B------:R-:W-:-:S14]  /*04c0*/  DSETP.GTU.AND P0, PT, |R16|, +INF , PT ;  /* 0x7ff000001000742a */ /* 0x000fdc0003f0c200 */
[----:B------:R-:W-:Y:S05]  /*04d0*/  @P0 BRA `(.L_x_2) ;  /* 0x0000000000780947 */ /* 0x000fea0003800000 */
[----:B------:R-:W-:-:S05]  /*04e0*/  LOP3.LUT R19, R17, 0x7fffffff, RZ, 0xc0, !PT ;  /* 0x7fffffff11137812 */ /* 0x000fca00078ec0ff */
[----:B------:R-:W-:-:S05]  /*04f0*/  VIADD R20, R19, 0xffffffff ;  /* 0xffffffff13147836 */ /* 0x000fca0000000000 */
[----:B------:R-:W-:-:S13]  /*0500*/  ISETP.GE.U32.AND P0, PT, R20, 0x7fefffff, PT ;  /* 0x7fefffff1400780c */ /* 0x000fda0003f06070 */
[----:B------:R-:W-:Y:S02]  /*0510*/  @P0 LOP3.LUT R21, R17, 0x7ff00000, RZ, 0x3c, !PT ;  /* 0x7ff0000011150812 */ /* 0x000fe400078e3cff */
[----:B------:R-:W-:Y:S01]  /*0520*/  @P0 MOV R20, RZ ;  /* 0x000000ff00140202 */ /* 0x000fe20000000f00 */
[----:B------:R-:W-:Y:S06]  /*0530*/  @P0 BRA `(.L_x_3) ;  /* 0x0000000000680947 */ /* 0x000fec0003800000 */
[----:B------:R-:W-:-:S13]  /*0540*/  ISETP.GE.U32.AND P0, PT, R19, 0x1000001, PT ;  /* 0x010000011300780c */ /* 0x000fda0003f06070 */
[----:B------:R-:W-:Y:S05]  /*0550*/  @!P0 BRA `(.L_x_4) ;  /* 0x0000000000348947 */ /* 0x000fea0003800000 */
[----:B------:R-:W-:Y:S01]  /*0560*/  IADD3 R21, PT, PT, R17, -0x3fe00000, RZ ;  /* 0xc020000011157810 */ /* 0x000fe20007ffe0ff */
[----:B------:R-:W-:-:S03]  /*0570*/  IMAD.MOV.U32 R20, RZ, RZ, R16 ;  /* 0x000000ffff147224 */ /* 0x000fc600078e0010 */
[----:B------:R-:W0:Y:S03]  /*0580*/  MUFU.RCP64H R23, R21 ;  /* 0x0000001500177308 */ /* 0x000e260000001800 */
[----:B0-----:R-:W-:-:S08]  /*0590*/  DFMA R24, -R20, R22, 1 ;  /* 0x3ff000001418742b */ /* 0x001fd00000000116 */
[----:B------:R-:W-:-:S08]  /*05a0*/  DFMA R24, R24, R24, R24 ;  /* 0x000000181818722b */ /* 0x000fd00000000018 */
[----:B------:R-:W-:-:S08]  /*05b0*/  DFMA R24, R22, R24, R22 ;  /* 0x000000181618722b */ /* 0x000fd00000000016 */
[----:B------:R-:W-:-:S08]  /*05c0*/  DFMA R22, -R20, R24, 1 ;  /* 0x3ff000001416742b */ /* 0x000fd00000000118 */
[----:B------:R-:W-:-:S08]  /*05d0*/  DFMA R22, R24, R22, R24 ;  /* 0x000000161816722b */ /* 0x000fd00000000018 */
[----:B------:R-:W-:-:S08]  /*05e0*/  DMUL R22, R22, 2.2250738585072013831e-308 ;  /* 0x0010000016167828 */ /* 0x000fd00000000000 */
[----:B------:R-:W-:-:S08]  /*05f0*/  DFMA R16, -R16, R22, 1 ;  /* 0x3ff000001010742b */ /* 0x000fd00000000116 */
[----:B------:R-:W-:-:S08]  /*0600*/  DFMA R16, R16, R16, R16 ;  /* 0x000000101010722b */ /* 0x000fd00000000010 */
[----:B------:R-:W-:Y:S01]  /*0610*/  DFMA R20, R22, R16, R22 ;  /* 0x000000101614722b */ /* 0x000fe20000000016 */
[----:B------:R-:W-:Y:S10]  /*0620*/  BRA `(.L_x_3) ;  /* 0x00000000002c7947 */ /* 0x000ff40003800000 */
.L_x_4:
[----:B------:R-:W-:-:S06]  /*0630*/  DMUL R16, R16, 8.11296384146066816958e+31 ;  /* 0x4690000010107828 */ /* 0x000fcc0000000000 */
[----:B------:R-:W0:Y:S02]  /*0640*/  MUFU.RCP64H R23, R17 ;  /* 0x0000001100177308 */ /* 0x000e240000001800 */
[----:B0-----:R-:W-:-:S08]  /*0650*/  DFMA R20, -R16, R22, 1 ;  /* 0x3ff000001014742b */ /* 0x001fd00000000116 */
[----:B------:R-:W-:-:S08]  /*0660*/  DFMA R20, R20, R20, R20 ;  /* 0x000000141414722b */ /* 0x000fd00000000014 */
[----:B------:R-:W-:-:S08]  /*0670*/  DFMA R20, R22, R20, R22 ;  /* 0x000000141614722b */ /* 0x000fd00000000016 */
[----:B------:R-:W-:-:S08]  /*0680*/  DFMA R22, -R16, R20, 1 ;  /* 0x3ff000001016742b */ /* 0x000fd00000000114 */
[----:B------:R-:W-:-:S08]  /*0690*/  DFMA R20, R20, R22, R20 ;  /* 0x000000161414722b */ /* 0x000fd00000000014 */
[----:B------:R-:W-:Y:S01]  /*06a0*/  DMUL R20, R20, 8.11296384146066816958e+31 ;  /* 0x4690000014147828 */ /* 0x000fe20000000000 */
[----:B------:R-:W-:Y:S10]  /*06b0*/  BRA `(.L_x_3) ;  /* 0x0000000000087947 */ /* 0x000ff40003800000 */
.L_x_2:
[----:B------:R-:W-:Y:S02]  /*06c0*/  LOP3.LUT R21, R17, 0x80000, RZ, 0xfc, !PT ;  /* 0x0008000011157812 */ /* 0x000fe400078efcff */
[----:B------:R-:W-:-:S07]  /*06d0*/  MOV R20, R16 ;  /* 0x0000001000147202 */ /* 0x000fce0000000f00 */
.L_x_3:
[----:B------:R-:W-:-:S04]  /*06e0*/  MOV R19, 0x0 ;  /* 0x0000000000137802 */ /* 0x000fc80000000f00 */
[----:B------:R-:W-:Y:S05]  /*06f0*/  RET.REL.NODEC R18 `(_Z17calculateGradientPdS_) ;  /* 0xfffffff812407950 */ /* 0x000fea0003c3ffff */
.L_x_5:
        /* <DEDUP_REMOVED lines=16> */
.L_x_6:


//--------------------- .nv.shared.reserved.0     --------------------------
	.section	.nv.shared.reserved.0,"aw",@nobits
	.weak		__nv_reservedSMEM_offset_0_alias
	.size		__nv_reservedSMEM_offset_0_alias, 0, 64
	.other		__nv_reservedSMEM_offset_0_alias,@"STO_CUDA_RESERVED_SHARED STV_DEFAULT"
__nv_reservedSMEM_offset_0_alias:
	.zero		0
	.zero		64


//--------------------- .nv.constant0._Z17updateTemperaturePdS_ --------------------------
	.section	.nv.constant0._Z17updateTemperaturePdS_,"a",@progbits
	.sectionflags	@""
	.align	4
.nv.constant0._Z17updateTemperaturePdS_:
	.zero		912


//--------------------- .nv.constant0._Z17calculateGradientPdS_ --------------------------
	.section	.nv.constant0._Z17calculateGradientPdS_,"a",@progbits
	.sectionflags	@""
	.align	4
.nv.constant0._Z17calculateGradientPdS_:
	.zero		912


//--------------------- SYMBOLS --------------------------

	.type		.nv.reservedSmem.offset0,@object
	.size		.nv.reservedSmem.offset0,0x4
